//
// Generated by NVIDIA NVVM Compiler
//
// Compiler Build ID: CL-36424714
// Cuda compilation tools, release 13.0, V13.0.88
// Based on NVVM 20.0.0
//

.version 9.0
.target sm_100
.address_size 64

	// .globl	_Z19rectify_back_kernelPfS_S_i

.visible .entry _Z19rectify_back_kernelPfS_S_i(
	.param .u64 .ptr .align 1 _Z19rectify_back_kernelPfS_S_i_param_0,
	.param .u64 .ptr .align 1 _Z19rectify_back_kernelPfS_S_i_param_1,
	.param .u64 .ptr .align 1 _Z19rectify_back_kernelPfS_S_i_param_2,
	.param .u32 _Z19rectify_back_kernelPfS_S_i_param_3
)
{
	.reg .pred 	%p<3>;
	.reg .b32 	%r<7>;
	.reg .b32 	%f<3>;
	.reg .b64 	%rd<14>;

	ld.param.u64 	%rd2, [_Z19rectify_back_kernelPfS_S_i_param_0];
	ld.param.u64 	%rd3, [_Z19rectify_back_kernelPfS_S_i_param_1];
	ld.param.u64 	%rd4, [_Z19rectify_back_kernelPfS_S_i_param_2];
	ld.param.u32 	%r2, [_Z19rectify_back_kernelPfS_S_i_param_3];
	cvta.to.global.u64 	%rd1, %rd4;
	mov.u32 	%r3, %tid.x;
	mov.u32 	%r4, %ctaid.x;
	mov.u32 	%r5, %ntid.x;
	mad.lo.s32 	%r1, %r4, %r5, %r3;
	setp.ge.s32 	%p1, %r1, %r2;
	@%p1 bra 	$L__BB0_4;
	cvta.to.global.u64 	%rd5, %rd2;
	mul.wide.s32 	%rd6, %r1, 4;
	add.s64 	%rd7, %rd5, %rd6;
	ld.global.f32 	%f1, [%rd7];
	setp.leu.f32 	%p2, %f1, 0f00000000;
	@%p2 bra 	$L__BB0_3;
	cvta.to.global.u64 	%rd10, %rd3;
	add.s64 	%rd12, %rd10, %rd6;
	ld.global.f32 	%f2, [%rd12];
	add.s64 	%rd13, %rd1, %rd6;
	st.global.f32 	[%rd13], %f2;
	bra.uni 	$L__BB0_4;
$L__BB0_3:
	add.s64 	%rd9, %rd1, %rd6;
	mov.b32 	%r6, 0;
	st.global.u32 	[%rd9], %r6;
$L__BB0_4:
	ret;

}


// ===== COMPILED SASS (sm_100) =====

	.target	sm_100

	.elftype	@"ET_EXEC"


//--------------------- .note.nv.tkinfo           --------------------------
	.section	.note.nv.tkinfo,"",@"SHT_NOTE"
	.sectionflags	@"SHF_NOTE_NV_TKINFO"
	.tkinfo
        /*0018*/ 	.word	0x00000002
        /*0030*/ 	.string	""
        /*0030*/ 	.string	"ptxas"
        /*0030*/ 	.string	"Cuda compilation tools, release 13.0, V13.0.88"
        /*0030*/ 	.string	"Build cuda_13.0.r13.0/compiler.36424714_0"
        /*0030*/ 	.string	"-arch sm_100 -m 64 "



//--------------------- .note.nv.cuinfo           --------------------------
	.section	.note.nv.cuinfo,"",@"SHT_NOTE"
	.sectionflags	@"SHF_NOTE_NV_CUINFO"
        /*0018*/ 	.short	0x0002
        /*001a*/ 	.short	0x0064
        /*001c*/ 	.short	0x0082
	.zero		2


//--------------------- .nv.info                  --------------------------
	.section	.nv.info,"",@"SHT_CUDA_INFO"
	.align	4


	//----- nvinfo : EIATTR_REGCOUNT
	.align		4
        /*0000*/ 	.byte	0x04, 0x2f
        /*0002*/ 	.short	(.L_1 - .L_0)
	.align		4
.L_0:
        /*0004*/ 	.word	index@(_Z19rectify_back_kernelPfS_S_i)
        /*0008*/ 	.word	0x0000000a


	//----- nvinfo : EIATTR_FRAME_SIZE
	.align		4
.L_1:
        /*000c*/ 	.byte	0x04, 0x11
        /*000e*/ 	.short	(.L_3 - .L_2)
	.align		4
.L_2:
        /*0010*/ 	.word	index@(_Z19rectify_back_kernelPfS_S_i)
        /*0014*/ 	.word	0x00000000


	//----- nvinfo : EIATTR_MIN_STACK_SIZE
	.align		4
.L_3:
        /*0018*/ 	.byte	0x04, 0x12
        /*001a*/ 	.short	(.L_5 - .L_4)
	.align		4
.L_4:
        /*001c*/ 	.word	index@(_Z19rectify_back_kernelPfS_S_i)
        /*0020*/ 	.word	0x00000000
.L_5:


//--------------------- .nv.compat                --------------------------
	.section	.nv.compat,"",@"SHT_CUDA_COMPAT_INFO"
	.align	4
        /*0000*/ 	.byte	0x02, 0x09, 0x00, 0x00, 0x02, 0x02, 0x01, 0x00, 0x02, 0x05, 0x05, 0x00, 0x03, 0x07, 0x01, 0x01
        /*0010*/ 	.byte	0x02, 0x03, 0x00, 0x00, 0x02, 0x06, 0x01, 0x00, 0x04, 0x0b, 0x08, 0x00, 0x09, 0x00, 0x00, 0x00
        /*0020*/ 	.byte	0x00, 0x00, 0x00, 0x00


//--------------------- .nv.info._Z19rectify_back_kernelPfS_S_i --------------------------
	.section	.nv.info._Z19rectify_back_kernelPfS_S_i,"",@"SHT_CUDA_INFO"
	.sectionflags	@""
	.align	4


	//----- nvinfo : EIATTR_CUDA_API_VERSION
	.align		4
        /*0000*/ 	.byte	0x04, 0x37
        /*0002*/ 	.short	(.L_7 - .L_6)
.L_6:
        /*0004*/ 	.word	0x00000082


	//----- nvinfo : EIATTR_KPARAM_INFO
	.align		4
.L_7:
        /*0008*/ 	.byte	0x04, 0x17
        /*000a*/ 	.short	(.L_9 - .L_8)
.L_8:
        /*000c*/ 	.word	0x00000000
        /*0010*/ 	.short	0x0003
        /*0012*/ 	.short	0x0018
        /*0014*/ 	.byte	0x00, 0xf0, 0x11, 0x00


	//----- nvinfo : EIATTR_KPARAM_INFO
	.align		4
.L_9:
        /*0018*/ 	.byte	0x04, 0x17
        /*001a*/ 	.short	(.L_11 - .L_10)
.L_10:
        /*001c*/ 	.word	0x00000000
        /*0020*/ 	.short	0x0002
        /*0022*/ 	.short	0x0010
        /*0024*/ 	.byte	0x00, 0xf5, 0x21, 0x00


	//----- nvinfo : EIATTR_KPARAM_INFO
	.align		4
.L_11:
        /*0028*/ 	.byte	0x04, 0x17
        /*002a*/ 	.short	(.L_13 - .L_12)
.L_12:
        /*002c*/ 	.word	0x00000000
        /*0030*/ 	.short	0x0001
        /*0032*/ 	.short	0x0008
        /*0034*/ 	.byte	0x00, 0xf5, 0x21, 0x00


	//----- nvinfo : EIATTR_KPARAM_INFO
	.align		4
.L_13:
        /*0038*/ 	.byte	0x04, 0x17
        /*003a*/ 	.short	(.L_15 - .L_14)
.L_14:
        /*003c*/ 	.word	0x00000000
        /*0040*/ 	.short	0x0000
        /*0042*/ 	.short	0x0000
        /*0044*/ 	.byte	0x00, 0xf5, 0x21, 0x00


	//----- nvinfo : EIATTR_SPARSE_MMA_MASK
	.align		4
.L_15:
        /*0048*/ 	.byte	0x03, 0x50
        /*004a*/ 	.short	0x0000


	//----- nvinfo : EIATTR_MAXREG_COUNT
	.align		4
        /*004c*/ 	.byte	0x03, 0x1b
        /*004e*/ 	.short	0x00ff


	//----- nvinfo : EIATTR_MERCURY_ISA_VERSION
	.align		4
        /*0050*/ 	.byte	0x03, 0x5f
        /*0052*/ 	.short	0x0101


	//----- nvinfo : EIATTR_VRC_CTA_INIT_COUNT
	.align		4
        /*0054*/ 	.byte	0x02, 0x4a
	.zero		1
	.zero		1


	//----- nvinfo : EIATTR_EXIT_INSTR_OFFSETS
	.align		4
        /*0058*/ 	.byte	0x04, 0x1c
        /*005a*/ 	.short	(.L_17 - .L_16)


	//   ....[0]....
.L_16:
        /*005c*/ 	.word	0x00000070


	//   ....[1]....
        /*0060*/ 	.word	0x00000140


	//   ....[2]....
        /*0064*/ 	.word	0x00000180


	//----- nvinfo : EIATTR_CRS_STACK_SIZE
	.align		4
.L_17:
        /*0068*/ 	.byte	0x04, 0x1e
        /*006a*/ 	.short	(.L_19 - .L_18)
.L_18:
        /*006c*/ 	.word	0x00000000


	//----- nvinfo : EIATTR_CBANK_PARAM_SIZE
	.align		4
.L_19:
        /*0070*/ 	.byte	0x03, 0x19
        /*0072*/ 	.short	0x001c


	//----- nvinfo : EIATTR_PARAM_CBANK
	.align		4
        /*0074*/ 	.byte	0x04, 0x0a
        /*0076*/ 	.short	(.L_21 - .L_20)
	.align		4
.L_20:
        /*0078*/ 	.word	index@(.nv.constant0._Z19rectify_back_kernelPfS_S_i)
        /*007c*/ 	.short	0x0380
        /*007e*/ 	.short	0x001c


	//----- nvinfo : EIATTR_SW_WAR
	.align		4
.L_21:
        /*0080*/ 	.byte	0x04, 0x36
        /*0082*/ 	.short	(.L_23 - .L_22)
.L_22:
        /*0084*/ 	.word	0x00000008
.L_23:


//--------------------- .nv.callgraph             --------------------------
	.section	.nv.callgraph,"",@"SHT_CUDA_CALLGRAPH"
	.align	4
	.sectionentsize	8
	.align		4
        /*0000*/ 	.word	0x00000000
	.align		4
        /*0004*/ 	.word	0xffffffff
	.align		4
        /*0008*/ 	.word	0x00000000
	.align		4
        /*000c*/ 	.word	0xfffffffe
	.align		4
        /*0010*/ 	.word	0x00000000
	.align		4
        /*0014*/ 	.word	0xfffffffd
	.align		4
        /*0018*/ 	.word	0x00000000
	.align		4
        /*001c*/ 	.word	0xfffffffc


//--------------------- .text._Z19rectify_back_kernelPfS_S_i --------------------------
	.section	.text._Z19rectify_back_kernelPfS_S_i,"ax",@progbits
	.align	128
        .global         _Z19rectify_back_kernelPfS_S_i
        .type           _Z19rectify_back_kernelPfS_S_i,@function
        .size           _Z19rectify_back_kernelPfS_S_i,(.L_x_2 - _Z19rectify_back_kernelPfS_S_i)
        .other          _Z19rectify_back_kernelPfS_S_i,@"STO_CUDA_ENTRY STV_DEFAULT"
_Z19rectify_back_kernelPfS_S_i:
.text._Z19rectify_back_kernelPfS_S_i:
[----:B------:R-:W-:Y:S01]  /*0000*/  LDC R1, c[0x0][0x37c] ;  /* 0x0000df00ff017b82 */ /* 0x000fe20000000800 */
[----:B------:R-:W0:Y:S07]  /*0010*/  S2R R7, SR_TID.X ;  /* 0x0000000000077919 */ /* 0x000e2e0000002100 */
[----:B------:R-:W0:Y:S01]  /*0020*/  S2UR UR4, SR_CTAID.X ;  /* 0x00000000000479c3 */ /* 0x000e220000002500 */
[----:B------:R-:W1:Y:S07]  /*0030*/  LDCU UR5, c[0x0][0x398] ;  /* 0x00007300ff0577ac */ /* 0x000e6e0008000800 */
[----:B------:R-:W0:Y:S02]  /*0040*/  LDC R0, c[0x0][0x360] ;  /* 0x0000d800ff007b82 */ /* 0x000e240000000800 */
[----:B0-----:R-:W-:-:S05]  /*0050*/  IMAD R7, R0, UR4, R7 ;  /* 0x0000000400077c24 */ /* 0x001fca000f8e0207 */
[----:B-1----:R-:W-:-:S13]  /*0060*/  ISETP.GE.AND P0, PT, R7, UR5, PT ;  /* 0x0000000507007c0c */ /* 0x002fda000bf06270 */
[----:B------:R-:W-:Y:S05]  /*0070*/  @P0 EXIT ;  /* 0x000000000000094d */ /* 0x000fea0003800000 */
[----:B------:R-:W0:Y:S01]  /*0080*/  LDC.64 R2, c[0x0][0x380] ;  /* 0x0000e000ff027b82 */ /* 0x000e220000000a00 */
[----:B------:R-:W1:Y:S01]  /*0090*/  LDCU.64 UR4, c[0x0][0x358] ;  /* 0x00006b00ff0477ac */ /* 0x000e620008000a00 */
[----:B0-----:R-:W-:-:S06]  /*00a0*/  IMAD.WIDE R2, R7, 0x4, R2 ;  /* 0x0000000407027825 */ /* 0x001fcc00078e0202 */
[----:B-1----:R-:W2:Y:S02]  /*00b0*/  LDG.E R2, desc[UR4][R2.64] ;  /* 0x0000000402027981 */ /* 0x002ea4000c1e1900 */
[----:B--2---:R-:W-:-:S13]  /*00c0*/  FSETP.GT.AND P0, PT, R2, RZ, PT ;  /* 0x000000ff0200720b */ /* 0x004fda0003f04000 */
[----:B------:R-:W-:Y:S05]  /*00d0*/  @!P0 BRA `(.L_x_0) ;  /* 0x00000000001c8947 */ /* 0x000fea0003800000 */
[----:B------:R-:W0:Y:S08]  /*00e0*/  LDC.64 R2, c[0x0][0x388] ;  /* 0x0000e200ff027b82 */ /* 0x000e300000000a00 */
[----:B------:R-:W1:Y:S01]  /*00f0*/  LDC.64 R4, c[0x0][0x390] ;  /* 0x0000e400ff047b82 */ /* 0x000e620000000a00 */
[----:B0-----:R-:W-:-:S06]  /*0100*/  IMAD.WIDE R2, R7, 0x4, R2 ;  /* 0x0000000407027825 */ /* 0x001fcc00078e0202 */
[----:B------:R-:W2:Y:S01]  /*0110*/  LDG.E R3, desc[UR4][R2.64] ;  /* 0x0000000402037981 */ /* 0x000ea2000c1e1900 */
[----:B-1----:R-:W-:-:S05]  /*0120*/  IMAD.WIDE R4, R7, 0x4, R4 ;  /* 0x0000000407047825 */ /* 0x002fca00078e0204 */
[----:B--2---:R-:W-:Y:S01]  /*0130*/  STG.E desc[UR4][R4.64], R3 ;  /* 0x0000000304007986 */ /* 0x004fe2000c101904 */
[----:B------:R-:W-:Y:S05]  /*0140*/  EXIT ;  /* 0x000000000000794d */ /* 0x000fea0003800000 */
.L_x_0:
[----:B------:R-:W0:Y:S02]  /*0150*/  LDC.64 R2, c[0x0][0x390] ;  /* 0x0000e400ff027b82 */ /* 0x000e240000000a00 */
[----:B0-----:R-:W-:-:S05]  /*0160*/  IMAD.WIDE R2, R7, 0x4, R2 ;  /* 0x0000000407027825 */ /* 0x001fca00078e0202 */
[----:B------:R-:W-:Y:S01]  /*0170*/  STG.E desc[UR4][R2.64], RZ ;  /* 0x000000ff02007986 */ /* 0x000fe2000c101904 */
[----:B------:R-:W-:Y:S05]  /*0180*/  EXIT ;  /* 0x000000000000794d */ /* 0x000fea0003800000 */
.L_x_1:
[----:B------:R-:W-:-:S00]  /*0190*/  BRA `(.L_x_1) ;  /* 0xfffffffc00fc7947 */ /* 0x000fc0000383ffff */
[----:B------:R-:W-:-:S00]  /*01a0*/  NOP ;  /* 0x0000000000007918 */ /* 0x000fc00000000000 */
        /* <DEDUP_REMOVED lines=13> */
.L_x_2:


//--------------------- .nv.shared.reserved.0     --------------------------
	.section	.nv.shared.reserved.0,"aw",@nobits
	.weak		__nv_reservedSMEM_offset_0_alias
	.size		__nv_reservedSMEM_offset_0_alias, 0, 64
	.other		__nv_reservedSMEM_offset_0_alias,@"STO_CUDA_RESERVED_SHARED STV_DEFAULT"
__nv_reservedSMEM_offset_0_alias:
	.zero		0
	.zero		64


//--------------------- .nv.constant0._Z19rectify_back_kernelPfS_S_i --------------------------
	.section	.nv.constant0._Z19rectify_back_kernelPfS_S_i,"a",@progbits
	.sectionflags	@""
	.align	4
.nv.constant0._Z19rectify_back_kernelPfS_S_i:
	.zero		924


//--------------------- SYMBOLS --------------------------

	.type		.nv.reservedSmem.offset0,@object
	.size		.nv.reservedSmem.offset0,0x4
